	.headerflags	@"EF_CUDA_TEXMODE_UNIFIED EF_CUDA_64BIT_ADDRESS EF_CUDA_ACCELERATORS EF_CUDA_SM90 EF_CUDA_VIRTUAL_SM(EF_CUDA_SM90)"
	.elftype	@"ET_EXEC"


//--------------------- .nv.info                  --------------------------
	.section	.nv.info,"",@"SHT_CUDA_INFO"
	.align	4


	//----- nvinfo : EIATTR_REGCOUNT
	.align		4
        /*0000*/ 	.byte	0x04, 0x2f
        /*0002*/ 	.short	(.L_1 - .L_0)
	.align		4
.L_0:
        /*0004*/ 	.word	index@(triton_poi_fused_max_pool2d_with_indices_10)
        /*0008*/ 	.word	0x00000012


	//----- nvinfo : EIATTR_MIN_STACK_SIZE
	.align		4
.L_1:
        /*000c*/ 	.byte	0x04, 0x12
        /*000e*/ 	.short	(.L_3 - .L_2)
	.align		4
.L_2:
        /*0010*/ 	.word	index@(triton_poi_fused_max_pool2d_with_indices_10)
        /*0014*/ 	.word	0x00000000


	//----- nvinfo : EIATTR_FRAME_SIZE
	.align		4
.L_3:
        /*0018*/ 	.byte	0x04, 0x11
        /*001a*/ 	.short	(.L_5 - .L_4)
	.align		4
.L_4:
        /*001c*/ 	.word	index@(triton_poi_fused_max_pool2d_with_indices_10)
        /*0020*/ 	.word	0x00000000


	//----- nvinfo : EIATTR_MIN_STACK_SIZE
	.align		4
.L_5:
        /*0024*/ 	.byte	0x04, 0x12
        /*0026*/ 	.short	(.L_7 - .L_6)
	.align		4
.L_6:
        /*0028*/ 	.word	index@(triton_poi_fused_max_pool2d_with_indices_10)
        /*002c*/ 	.word	0x00000000
.L_7:


//--------------------- .nv.info.triton_poi_fused_max_pool2d_with_indices_10 --------------------------
	.section	.nv.info.triton_poi_fused_max_pool2d_with_indices_10,"",@"SHT_CUDA_INFO"
	.sectionflags	@""
	.align	4


	//----- nvinfo : EIATTR_CUDA_API_VERSION
	.align		4
        /*0000*/ 	.byte	0x04, 0x37
        /*0002*/ 	.short	(.L_9 - .L_8)
.L_8:
        /*0004*/ 	.word	0x0000007c


	//----- nvinfo : EIATTR_KPARAM_INFO
	.align		4
.L_9:
        /*0008*/ 	.byte	0x04, 0x17
        /*000a*/ 	.short	(.L_11 - .L_10)
.L_10:
        /*000c*/ 	.word	0x00000000
        /*0010*/ 	.short	0x0003
        /*0012*/ 	.short	0x0018
        /*0014*/ 	.byte	0x00, 0xf0, 0x11, 0x00


	//----- nvinfo : EIATTR_KPARAM_INFO
	.align		4
.L_11:
        /*0018*/ 	.byte	0x04, 0x17
        /*001a*/ 	.short	(.L_13 - .L_12)
.L_12:
        /*001c*/ 	.word	0x00000000
        /*0020*/ 	.short	0x0002
        /*0022*/ 	.short	0x0010
        /*0024*/ 	.byte	0x00, 0xf4, 0x21, 0x00


	//----- nvinfo : EIATTR_KPARAM_INFO
	.align		4
.L_13:
        /*0028*/ 	.byte	0x04, 0x17
        /*002a*/ 	.short	(.L_15 - .L_14)
.L_14:
        /*002c*/ 	.word	0x00000000
        /*0030*/ 	.short	0x0001
        /*0032*/ 	.short	0x0008
        /*0034*/ 	.byte	0x00, 0xf4, 0x21, 0x00


	//----- nvinfo : EIATTR_KPARAM_INFO
	.align		4
.L_15:
        /*0038*/ 	.byte	0x04, 0x17
        /*003a*/ 	.short	(.L_17 - .L_16)
.L_16:
        /*003c*/ 	.word	0x00000000
        /*0040*/ 	.short	0x0000
        /*0042*/ 	.short	0x0000
        /*0044*/ 	.byte	0x00, 0xf4, 0x21, 0x00


	//----- nvinfo : EIATTR_SPARSE_MMA_MASK
	.align		4
.L_17:
        /*0048*/ 	.byte	0x03, 0x50
        /*004a*/ 	.short	0x0000


	//----- nvinfo : EIATTR_MAXREG_COUNT
	.align		4
        /*004c*/ 	.byte	0x03, 0x1b
        /*004e*/ 	.short	0x00ff


	//----- nvinfo : EIATTR_EXIT_INSTR_OFFSETS
	.align		4
        /*0050*/ 	.byte	0x04, 0x1c
        /*0052*/ 	.short	(.L_19 - .L_18)


	//   ....[0]....
.L_18:
        /*0054*/ 	.word	0x00000330


	//----- nvinfo : EIATTR_REQNTID
	.align		4
.L_19:
        /*0058*/ 	.byte	0x04, 0x10
        /*005a*/ 	.short	(.L_21 - .L_20)
.L_20:
        /*005c*/ 	.word	0x00000080
        /*0060*/ 	.word	0x00000001
        /*0064*/ 	.word	0x00000001


	//----- nvinfo : EIATTR_CBANK_PARAM_SIZE
	.align		4
.L_21:
        /*0068*/ 	.byte	0x03, 0x19
        /*006a*/ 	.short	0x001c


	//----- nvinfo : EIATTR_PARAM_CBANK
	.align		4
        /*006c*/ 	.byte	0x04, 0x0a
        /*006e*/ 	.short	(.L_23 - .L_22)
	.align		4
.L_22:
        /*0070*/ 	.word	index@(.nv.constant0.triton_poi_fused_max_pool2d_with_indices_10)
        /*0074*/ 	.short	0x0210
        /*0076*/ 	.short	0x001c


	//----- nvinfo : EIATTR_SW_WAR
	.align		4
.L_23:
        /*0078*/ 	.byte	0x04, 0x36
        /*007a*/ 	.short	(.L_25 - .L_24)
.L_24:
        /*007c*/ 	.word	0x00000008
.L_25:


//--------------------- .nv.callgraph             --------------------------
	.section	.nv.callgraph,"",@"SHT_CUDA_CALLGRAPH"
	.align	4
	.sectionentsize	8
	.align		4
        /*0000*/ 	.word	0x00000000
	.align		4
        /*0004*/ 	.word	0xffffffff
	.align		4
        /*0008*/ 	.word	0x00000000
	.align		4
        /*000c*/ 	.word	0xfffffffe
	.align		4
        /*0010*/ 	.word	0x00000000
	.align		4
        /*0014*/ 	.word	0xfffffffd
	.align		4
        /*0018*/ 	.word	0x00000000
	.align		4
        /*001c*/ 	.word	0xfffffffc


//--------------------- .text.triton_poi_fused_max_pool2d_with_indices_10 --------------------------
	.section	.text.triton_poi_fused_max_pool2d_with_indices_10,"ax",@progbits
	.align	128
        .global         triton_poi_fused_max_pool2d_with_indices_10
        .type           triton_poi_fused_max_pool2d_with_indices_10,@function
        .size           triton_poi_fused_max_pool2d_with_indices_10,(.L_x_1 - triton_poi_fused_max_pool2d_with_indices_10)
        .other          triton_poi_fused_max_pool2d_with_indices_10,@"STO_CUDA_ENTRY STV_DEFAULT"
triton_poi_fused_max_pool2d_with_indices_10:
.text.triton_poi_fused_max_pool2d_with_indices_10:
[----:B------:R-:W-:Y:S01]  /*0000*/  LDC R1, c[0x0][0x28] ;  /* 0x00000a00ff017b82 */ /* 0x000fe20000000800 */
[----:B------:R-:W1:Y:S01]  /*0010*/  S2R R0, SR_TID.X ;  /* 0x0000000000007919 */ /* 0x000e620000002100 */
[----:B------:R-:W-:Y:S01]  /*0020*/  ULDC.64 UR4, c[0x0][0x208] ;  /* 0x0000820000047ab9 */ /* 0x000fe20000000a00 */
[----:B------:R-:W-:Y:S01]  /*0030*/  ULDC.64 UR6, c[0x0][0x220] ;  /* 0x0000880000067ab9 */ /* 0x000fe20000000a00 */
[----:B------:R-:W2:Y:S01]  /*0040*/  S2R R3, SR_CTAID.X ;  /* 0x0000000000037919 */ /* 0x000ea20000002500 */
[----:B-1----:R-:W-:Y:S02]  /*0050*/  LOP3.LUT R0, R0, 0x7f, RZ, 0xc0, !PT ;  /* 0x0000007f00007812 */ /* 0x002fe400078ec0ff */
[----:B--2---:R-:W-:-:S03]  /*0060*/  SHF.R.S32.HI R5, RZ, 0x18, R3 ;  /* 0x00000018ff057819 */ /* 0x004fc60000011403 */
[----:B------:R-:W-:Y:S01]  /*0070*/  IMAD R0, R3, 0x80, R0 ;  /* 0x0000008003007824 */ /* 0x000fe200078e0200 */
[----:B------:R-:W-:-:S04]  /*0080*/  SGXT R5, R5, 0x1 ;  /* 0x000000010505781a */ /* 0x000fc80000000200 */
[----:B------:R-:W-:Y:S02]  /*0090*/  SHF.R.S32.HI R3, RZ, 0x1f, R0 ;  /* 0x0000001fff037819 */ /* 0x000fe40000011400 */
[-C--:B------:R-:W-:Y:S02]  /*00a0*/  LEA.HI R6, R5, R0.reuse, RZ, 0x9 ;  /* 0x0000000005067211 */ /* 0x080fe400078f48ff */
[----:B------:R-:W-:Y:S02]  /*00b0*/  LEA.HI R4, R3, R0, RZ, 0x6 ;  /* 0x0000000003047211 */ /* 0x000fe400078f30ff */
[----:B------:R-:W1:Y:S01]  /*00c0*/  LDC.64 R2, c[0x0][0x210] ;  /* 0x00008400ff027b82 */ /* 0x000e620000000a00 */
[----:B------:R-:W-:Y:S01]  /*00d0*/  IMAD.SHL.U32 R7, R6, 0x4, RZ ;  /* 0x0000000406077824 */ /* 0x000fe200078e00ff */
[----:B------:R-:W-:-:S04]  /*00e0*/  SHF.R.S32.HI R5, RZ, 0x6, R4 ;  /* 0x00000006ff057819 */ /* 0x000fc80000011404 */
[----:B------:R-:W-:Y:S02]  /*00f0*/  LEA.HI R6, R5, R5, RZ, 0x3 ;  /* 0x0000000505067211 */ /* 0x000fe400078f18ff */
[----:B------:R-:W-:Y:S02]  /*0100*/  LOP3.LUT R8, R7, 0xfffff800, RZ, 0xc0, !PT ;  /* 0xfffff80007087812 */ /* 0x000fe400078ec0ff */
[----:B------:R-:W-:Y:S02]  /*0110*/  LOP3.LUT R7, R4, 0xffffffc0, RZ, 0xc0, !PT ;  /* 0xffffffc004077812 */ /* 0x000fe400078ec0ff */
[----:B------:R-:W-:Y:S02]  /*0120*/  LOP3.LUT R6, R6, 0x1fffff8, RZ, 0xc0, !PT ;  /* 0x01fffff806067812 */ /* 0x000fe400078ec0ff */
[----:B------:R-:W-:-:S03]  /*0130*/  IADD3 R7, R8, R0, -R7 ;  /* 0x0000000008077210 */ /* 0x000fc60007ffe807 */
[----:B------:R-:W-:-:S04]  /*0140*/  IMAD.IADD R6, R5, 0x1, -R6 ;  /* 0x0000000105067824 */ /* 0x000fc800078e0a06 */
[----:B------:R-:W-:-:S04]  /*0150*/  IMAD R11, R6, 0x80, R7 ;  /* 0x00000080060b7824 */ /* 0x000fc800078e0207 */
[C---:B------:R-:W-:Y:S02]  /*0160*/  VIADD R7, R11.reuse, 0x40 ;  /* 0x000000400b077836 */ /* 0x040fe40000000000 */
[----:B-1----:R-:W-:-:S04]  /*0170*/  IMAD.WIDE R4, R11, 0x4, R2 ;  /* 0x000000040b047825 */ /* 0x002fc800078e0202 */
[--C-:B------:R-:W-:Y:S02]  /*0180*/  IMAD.WIDE R6, R7, 0x4, R2.reuse ;  /* 0x0000000407067825 */ /* 0x100fe400078e0202 */
[----:B------:R-:W2:Y:S02]  /*0190*/  LDG.E R4, desc[UR4][R4.64] ;  /* 0x0000000404047981 */ /* 0x000ea4000c1e1900 */
[----:B------:R-:W-:Y:S02]  /*01a0*/  VIADD R9, R11, 0x400 ;  /* 0x000004000b097836 */ /* 0x000fe40000000000 */
[----:B------:R-:W2:Y:S02]  /*01b0*/  LDG.E R13, desc[UR4][R6.64] ;  /* 0x00000004060d7981 */ /* 0x000ea4000c1e1900 */
[----:B------:R-:W-:-:S04]  /*01c0*/  IMAD.WIDE R8, R9, 0x4, R2 ;  /* 0x0000000409087825 */ /* 0x000fc800078e0202 */
[----:B------:R-:W-:Y:S01]  /*01d0*/  VIADD R11, R11, 0x440 ;  /* 0x000004400b0b7836 */ /* 0x000fe20000000000 */
[----:B------:R-:W3:Y:S03]  /*01e0*/  LDG.E R12, desc[UR4][R8.64] ;  /* 0x00000004080c7981 */ /* 0x000ee6000c1e1900 */
[----:B------:R-:W-:Y:S02]  /*01f0*/  IMAD.WIDE R2, R11, 0x4, R2 ;  /* 0x000000040b027825 */ /* 0x000fe400078e0202 */
[----:B------:R-:W1:Y:S03]  /*0200*/  LDC.64 R10, c[0x0][0x218] ;  /* 0x00008600ff0a7b82 */ /* 0x000e660000000a00 */
[----:B------:R1:W4:Y:S02]  /*0210*/  LDG.E R15, desc[UR4][R2.64] ;  /* 0x00000004020f7981 */ /* 0x000324000c1e1900 */
[----:B-1----:R-:W-:Y:S01]  /*0220*/  IMAD.WIDE R2, R0, 0x4, R10 ;  /* 0x0000000400027825 */ /* 0x002fe200078e020a */
[----:B--2---:R-:W-:-:S02]  /*0230*/  FSETP.GT.AND P0, PT, R13, R4, PT ;  /* 0x000000040d00720b */ /* 0x004fc40003f04000 */
[----:B------:R-:W-:Y:S02]  /*0240*/  FSETP.NAN.AND P2, PT, R13, R13, PT ;  /* 0x0000000d0d00720b */ /* 0x000fe40003f48000 */
[----:B---3--:R-:W-:-:S09]  /*0250*/  FSETP.NAN.AND P1, PT, R12, R12, PT ;  /* 0x0000000c0c00720b */ /* 0x008fd20003f28000 */
[----:B------:R-:W-:Y:S02]  /*0260*/  @!P0 FSEL R13, R13, R4, P2 ;  /* 0x000000040d0d8208 */ /* 0x000fe40001000000 */
[----:B----4-:R-:W-:Y:S02]  /*0270*/  FSETP.NAN.AND P3, PT, R15, R15, PT ;  /* 0x0000000f0f00720b */ /* 0x010fe40003f68000 */
[----:B------:R-:W-:Y:S02]  /*0280*/  FSETP.GEU.AND P2, PT, R13, R12, PT ;  /* 0x0000000c0d00720b */ /* 0x000fe40003f4e000 */
[----:B------:R-:W-:Y:S02]  /*0290*/  SEL R5, RZ, 0x1, !P0 ;  /* 0x00000001ff057807 */ /* 0x000fe40004000000 */
[----:B------:R-:W-:Y:S02]  /*02a0*/  @!P1 FSEL R12, R12, R13, !P2 ;  /* 0x0000000d0c0c9208 */ /* 0x000fe40005000000 */
[----:B------:R-:W-:-:S02]  /*02b0*/  IADD3 R4, P1, R0, UR6, RZ ;  /* 0x0000000600047c10 */ /* 0x000fc4000ff3e0ff */
[----:B------:R-:W-:Y:S02]  /*02c0*/  FSETP.GEU.AND P0, PT, R12, R15, PT ;  /* 0x0000000f0c00720b */ /* 0x000fe40003f0e000 */
[----:B------:R-:W-:Y:S02]  /*02d0*/  SEL R6, R5, 0x2, P2 ;  /* 0x0000000205067807 */ /* 0x000fe40001000000 */
[----:B------:R-:W-:Y:S02]  /*02e0*/  @!P3 SEL R15, R15, R12, !P0 ;  /* 0x0000000c0f0fb207 */ /* 0x000fe40004000000 */
[----:B------:R-:W-:Y:S02]  /*02f0*/  LEA.HI.X.SX32 R5, R0, UR7, 0x1, P1 ;  /* 0x0000000700057c11 */ /* 0x000fe400088f0eff */
[----:B------:R-:W-:Y:S01]  /*0300*/  SEL R7, R6, 0x3, P0 ;  /* 0x0000000306077807 */ /* 0x000fe20000000000 */
[----:B------:R-:W-:Y:S04]  /*0310*/  STG.E desc[UR4][R2.64], R15 ;  /* 0x0000000f02007986 */ /* 0x000fe8000c101904 */
[----:B------:R-:W-:Y:S01]  /*0320*/  STG.E.U8 desc[UR4][R4.64], R7 ;  /* 0x0000000704007986 */ /* 0x000fe2000c101104 */
[----:B------:R-:W-:Y:S05]  /*0330*/  EXIT ;  /* 0x000000000000794d */ /* 0x000fea0003800000 */
.L_x_0:
[----:B------:R-:W-:-:S00]  /*0340*/  BRA `(.L_x_0) ;  /* 0xfffffffc00fc7947 */ /* 0x000fc0000383ffff */
[----:B------:R-:W-:-:S00]  /*0350*/  NOP ;  /* 0x0000000000007918 */ /* 0x000fc00000000000 */
        /* <DEDUP_REMOVED lines=10> */
.L_x_1:


//--------------------- .nv.constant0.triton_poi_fused_max_pool2d_with_indices_10 --------------------------
	.section	.nv.constant0.triton_poi_fused_max_pool2d_with_indices_10,"a",@progbits
	.sectionflags	@""
	.align	4
.nv.constant0.triton_poi_fused_max_pool2d_with_indices_10:
	.zero		556
